//
// Generated by NVIDIA NVVM Compiler
//
// Compiler Build ID: CL-36424714
// Cuda compilation tools, release 13.0, V13.0.88
// Based on NVVM 20.0.0
//

.version 9.0
.target sm_100
.address_size 64

	// .globl	_Z4testPi
.extern .func  (.param .b64 func_retval0) malloc
(
	.param .b64 malloc_param_0
)
;
.extern .func free
(
	.param .b64 free_param_0
)
;
.global .align 4 .u32 num_avail_blocks;
// _ZZ9malloc_v1mE10superblock has been demoted

.visible .entry _Z4testPi(
	.param .u64 .ptr .align 1 _Z4testPi_param_0
)
{
	.reg .pred 	%p<3>;
	.reg .b32 	%r<8>;
	.reg .b64 	%rd<11>;
	// demoted variable
	.shared .align 8 .u64 _ZZ9malloc_v1mE10superblock;
	ld.param.u64 	%rd2, [_Z4testPi_param_0];
	mov.u32 	%r1, %ntid.x;
	ld.global.u32 	%r2, [num_avail_blocks];
	setp.gt.s32 	%p1, %r2, 0;
	@%p1 bra 	$L__BB0_2;
	{ // callseq 0, 0
	.param .b64 param0;
	st.param.b64 	[param0], 388;
	.param .b64 retval0;
	call.uni (retval0), 
	malloc, 
	(
	param0
	);
	ld.param.b64 	%rd3, [retval0];
	} // callseq 0
	st.shared.u64 	[_ZZ9malloc_v1mE10superblock], %rd3;
	st.u32 	[%rd3], %r1;
$L__BB0_2:
	mov.u32 	%r3, %tid.x;
	mov.u32 	%r4, %ctaid.x;
	mad.lo.s32 	%r5, %r4, %r1, %r3;
	bar.sync 	0;
	ld.shared.u64 	%rd5, [_ZZ9malloc_v1mE10superblock];
	mul.lo.s32 	%r6, %r3, 12;
	cvt.u64.u32 	%rd6, %r6;
	add.s64 	%rd7, %rd5, %rd6;
	st.u64 	[%rd7+4], %rd5;
	st.u32 	[%rd7+12], %r5;
	cvta.to.global.u64 	%rd8, %rd2;
	mul.wide.s32 	%rd9, %r5, 4;
	add.s64 	%rd10, %rd8, %rd9;
	st.global.u32 	[%rd10], %r5;
	add.s64 	%rd1, %rd7, 8;
	atom.add.u32 	%r7, [%rd7+8], -1;
	setp.ne.s32 	%p2, %r7, 0;
	@%p2 bra 	$L__BB0_4;
	{ // callseq 1, 0
	.param .b64 param0;
	st.param.b64 	[param0], %rd1;
	call.uni 
	free, 
	(
	param0
	);
	} // callseq 1
$L__BB0_4:
	ret;

}


// ===== COMPILED SASS (sm_100) =====

	.target	sm_100

	.elftype	@"ET_EXEC"


//--------------------- .note.nv.tkinfo           --------------------------
	.section	.note.nv.tkinfo,"",@"SHT_NOTE"
	.sectionflags	@"SHF_NOTE_NV_TKINFO"
	.tkinfo
        /*0018*/ 	.word	0x00000002
        /*0030*/ 	.string	""
        /*0030*/ 	.string	"ptxas"
        /*0030*/ 	.string	"Cuda compilation tools, release 13.0, V13.0.88"
        /*0030*/ 	.string	"Build cuda_13.0.r13.0/compiler.36424714_0"
        /*0030*/ 	.string	"-arch sm_100 -m 64 "



//--------------------- .note.nv.cuinfo           --------------------------
	.section	.note.nv.cuinfo,"",@"SHT_NOTE"
	.sectionflags	@"SHF_NOTE_NV_CUINFO"
        /*0018*/ 	.short	0x0002
        /*001a*/ 	.short	0x0064
        /*001c*/ 	.short	0x0082
	.zero		2


//--------------------- .nv.info                  --------------------------
	.section	.nv.info,"",@"SHT_CUDA_INFO"
	.align	4


	//----- nvinfo : EIATTR_REGCOUNT
	.align		4
        /*0000*/ 	.byte	0x04, 0x2f
        /*0002*/ 	.short	(.L_2 - .L_1)
	.align		4
.L_1:
        /*0004*/ 	.word	index@(_Z4testPi)
        /*0008*/ 	.word	0x00000018


	//----- nvinfo : EIATTR_FRAME_SIZE
	.align		4
.L_2:
        /*000c*/ 	.byte	0x04, 0x11
        /*000e*/ 	.short	(.L_4 - .L_3)
	.align		4
.L_3:
        /*0010*/ 	.word	index@(_Z4testPi)
        /*0014*/ 	.word	0x00000000


	//----- nvinfo : EIATTR_MIN_STACK_SIZE
	.align		4
.L_4:
        /*0018*/ 	.byte	0x04, 0x12
        /*001a*/ 	.short	(.L_6 - .L_5)
	.align		4
.L_5:
        /*001c*/ 	.word	index@(_Z4testPi)
        /*0020*/ 	.word	0x00000000
.L_6:


//--------------------- .nv.compat                --------------------------
	.section	.nv.compat,"",@"SHT_CUDA_COMPAT_INFO"
	.align	4
        /*0000*/ 	.byte	0x02, 0x09, 0x00, 0x00, 0x02, 0x02, 0x01, 0x00, 0x02, 0x05, 0x05, 0x00, 0x03, 0x07, 0x01, 0x01
        /*0010*/ 	.byte	0x02, 0x03, 0x00, 0x00, 0x02, 0x06, 0x01, 0x00, 0x04, 0x0b, 0x08, 0x00, 0x09, 0x00, 0x00, 0x00
        /*0020*/ 	.byte	0x00, 0x00, 0x00, 0x00


//--------------------- .nv.info._Z4testPi        --------------------------
	.section	.nv.info._Z4testPi,"",@"SHT_CUDA_INFO"
	.sectionflags	@""
	.align	4


	//----- nvinfo : EIATTR_CUDA_API_VERSION
	.align		4
        /*0000*/ 	.byte	0x04, 0x37
        /*0002*/ 	.short	(.L_8 - .L_7)
.L_7:
        /*0004*/ 	.word	0x00000082


	//----- nvinfo : EIATTR_KPARAM_INFO
	.align		4
.L_8:
        /*0008*/ 	.byte	0x04, 0x17
        /*000a*/ 	.short	(.L_10 - .L_9)
.L_9:
        /*000c*/ 	.word	0x00000000
        /*0010*/ 	.short	0x0000
        /*0012*/ 	.short	0x0000
        /*0014*/ 	.byte	0x00, 0xf5, 0x21, 0x00


	//----- nvinfo : EIATTR_SPARSE_MMA_MASK
	.align		4
.L_10:
        /*0018*/ 	.byte	0x03, 0x50
        /*001a*/ 	.short	0x0000


	//----- nvinfo : EIATTR_MAXREG_COUNT
	.align		4
        /*001c*/ 	.byte	0x03, 0x1b
        /*001e*/ 	.short	0x00ff


	//----- nvinfo : EIATTR_NUM_BARRIERS
	.align		4
        /*0020*/ 	.byte	0x02, 0x4c
        /*0022*/ 	.byte	0x01
	.zero		1


	//----- nvinfo : EIATTR_EXTERNS
	.align		4
        /*0024*/ 	.byte	0x04, 0x0f
        /*0026*/ 	.short	(.L_12 - .L_11)


	//   ....[0]....
	.align		4
.L_11:
        /*0028*/ 	.word	index@(malloc)


	//   ....[1]....
	.align		4
        /*002c*/ 	.word	index@(free)


	//----- nvinfo : EIATTR_MERCURY_ISA_VERSION
	.align		4
.L_12:
        /*0030*/ 	.byte	0x03, 0x5f
        /*0032*/ 	.short	0x0101


	//----- nvinfo : EIATTR_VRC_CTA_INIT_COUNT
	.align		4
        /*0034*/ 	.byte	0x02, 0x4a
	.zero		1
	.zero		1


	//----- nvinfo : EIATTR_SYSCALL_OFFSETS
	.align		4
        /*0038*/ 	.byte	0x04, 0x46
        /*003a*/ 	.short	(.L_14 - .L_13)


	//   ....[0]....
.L_13:
        /*003c*/ 	.word	0x000000c0


	//   ....[1]....
        /*0040*/ 	.word	0x000002c0


	//----- nvinfo : EIATTR_EXIT_INSTR_OFFSETS
	.align		4
.L_14:
        /*0044*/ 	.byte	0x04, 0x1c
        /*0046*/ 	.short	(.L_16 - .L_15)


	//   ....[0]....
.L_15:
        /*0048*/ 	.word	0x00000260


	//   ....[1]....
        /*004c*/ 	.word	0x000002d0


	//----- nvinfo : EIATTR_CRS_STACK_SIZE
	.align		4
.L_16:
        /*0050*/ 	.byte	0x04, 0x1e
        /*0052*/ 	.short	(.L_18 - .L_17)
.L_17:
        /*0054*/ 	.word	0x00000000


	//----- nvinfo : EIATTR_CBANK_PARAM_SIZE
	.align		4
.L_18:
        /*0058*/ 	.byte	0x03, 0x19
        /*005a*/ 	.short	0x0008


	//----- nvinfo : EIATTR_PARAM_CBANK
	.align		4
        /*005c*/ 	.byte	0x04, 0x0a
        /*005e*/ 	.short	(.L_20 - .L_19)
	.align		4
.L_19:
        /*0060*/ 	.word	index@(.nv.constant0._Z4testPi)
        /*0064*/ 	.short	0x0380
        /*0066*/ 	.short	0x0008


	//----- nvinfo : EIATTR_SW_WAR
	.align		4
.L_20:
        /*0068*/ 	.byte	0x04, 0x36
        /*006a*/ 	.short	(.L_22 - .L_21)
.L_21:
        /*006c*/ 	.word	0x00000008
.L_22:


//--------------------- .nv.callgraph             --------------------------
	.section	.nv.callgraph,"",@"SHT_CUDA_CALLGRAPH"
	.align	4
	.sectionentsize	8
	.align		4
        /*0000*/ 	.word	0x00000000
	.align		4
        /*0004*/ 	.word	0xffffffff
	.align		4
        /*0008*/ 	.word	index@(_Z4testPi)
	.align		4
        /*000c*/ 	.word	index@(free)
	.align		4
        /*0010*/ 	.word	index@(_Z4testPi)
	.align		4
        /*0014*/ 	.word	index@(malloc)
	.align		4
        /*0018*/ 	.word	0x00000000
	.align		4
        /*001c*/ 	.word	0xfffffffe
	.align		4
        /*0020*/ 	.word	0x00000000
	.align		4
        /*0024*/ 	.word	0xfffffffd
	.align		4
        /*0028*/ 	.word	0x00000000
	.align		4
        /*002c*/ 	.word	0xfffffffc


//--------------------- .nv.constant4             --------------------------
	.section	.nv.constant4,"a",@progbits
	.align	8
	.align		8
.nv.constant4:
        /*0000*/ 	.dword	malloc
	.align		8
        /*0008*/ 	.dword	free
	.align		8
        /*0010*/ 	.dword	num_avail_blocks


//--------------------- .text._Z4testPi           --------------------------
	.section	.text._Z4testPi,"ax",@progbits
	.align	128
        .global         _Z4testPi
        .type           _Z4testPi,@function
        .size           _Z4testPi,(.L_x_4 - _Z4testPi)
        .other          _Z4testPi,@"STO_CUDA_ENTRY STV_DEFAULT"
_Z4testPi:
.text._Z4testPi:
[----:B------:R-:W0:Y:S08]  /*0000*/  LDC R1, c[0x0][0x37c] ;  /* 0x0000df00ff017b82 */ /* 0x000e300000000800 */
[----:B------:R-:W1:Y:S01]  /*0010*/  LDC.64 R2, c[0x4][0x10] ;  /* 0x01000400ff027b82 */ /* 0x000e620000000a00 */
[----:B------:R-:W1:Y:S02]  /*0020*/  LDCU.64 UR36, c[0x0][0x358] ;  /* 0x00006b00ff2477ac */ /* 0x000e640008000a00 */
[----:B-1----:R-:W2:Y:S05]  /*0030*/  LDG.E R2, desc[UR36][R2.64] ;  /* 0x0000002402027981 */ /* 0x002eaa000c1e1900 */
[----:B------:R-:W1:Y:S01]  /*0040*/  LDC R17, c[0x0][0x360] ;  /* 0x0000d800ff117b82 */ /* 0x000e620000000800 */
[----:B--2---:R-:W-:-:S13]  /*0050*/  ISETP.GT.AND P0, PT, R2, RZ, PT ;  /* 0x000000ff0200720c */ /* 0x004fda0003f04270 */
[----:B01----:R-:W-:Y:S05]  /*0060*/  @P0 BRA `(.L_x_0) ;  /* 0x00000000002c0947 */ /* 0x003fea0003800000 */
[----:B------:R-:W-:Y:S01]  /*0070*/  MOV R0, 0x0 ;  /* 0x0000000000007802 */ /* 0x000fe20000000f00 */
[----:B------:R-:W-:Y:S02]  /*0080*/  IMAD.MOV.U32 R4, RZ, RZ, 0x184 ;  /* 0x00000184ff047424 */ /* 0x000fe400078e00ff */
[----:B------:R-:W-:Y:S01]  /*0090*/  IMAD.MOV.U32 R5, RZ, RZ, RZ ;  /* 0x000000ffff057224 */ /* 0x000fe200078e00ff */
[----:B------:R0:W1:Y:S06]  /*00a0*/  LDC.64 R2, c[0x4][R0] ;  /* 0x0100000000027b82 */ /* 0x00006c0000000a00 */
[----:B------:R-:W-:-:S07]  /*00b0*/  LEPC R20, `(.L_x_1) ;  /* 0x000000001014794e */ /* 0x000fce0000000000 */
[----:B01----:R-:W-:Y:S05]  /*00c0*/  CALL.ABS.NOINC R2 ;  /* 0x0000000002007343 */ /* 0x003fea0003c00000 */
.L_x_1:
[----:B------:R-:W0:Y:S01]  /*00d0*/  S2UR UR5, SR_CgaCtaId ;  /* 0x00000000000579c3 */ /* 0x000e220000008800 */
[----:B------:R-:W-:Y:S02]  /*00e0*/  UMOV UR4, 0x400 ;  /* 0x0000040000047882 */ /* 0x000fe40000000000 */
[----:B0-----:R-:W-:-:S09]  /*00f0*/  ULEA UR4, UR5, UR4, 0x18 ;  /* 0x0000000405047291 */ /* 0x001fd2000f8ec0ff */
[----:B------:R0:W-:Y:S04]  /*0100*/  STS.64 [UR4], R4 ;  /* 0x00000004ff007988 */ /* 0x0001e80008000a04 */
[----:B------:R0:W-:Y:S02]  /*0110*/  ST.E desc[UR36][R4.64], R17 ;  /* 0x0000001104007985 */ /* 0x0001e4000c101924 */
.L_x_0:
[----:B------:R-:W1:Y:S01]  /*0120*/  S2R R0, SR_TID.X ;  /* 0x0000000000007919 */ /* 0x000e620000002100 */
[----:B------:R-:W1:Y:S01]  /*0130*/  S2UR UR4, SR_CTAID.X ;  /* 0x00000000000479c3 */ /* 0x000e620000002500 */
[----:B------:R-:W-:-:S07]  /*0140*/  IMAD.MOV.U32 R11, RZ, RZ, -0x1 ;  /* 0xffffffffff0b7424 */ /* 0x000fce00078e00ff */
[----:B------:R-:W2:Y:S01]  /*0150*/  LDC.64 R6, c[0x0][0x380] ;  /* 0x0000e000ff067b82 */ /* 0x000ea20000000a00 */
[----:B-1----:R-:W-:Y:S01]  /*0160*/  IMAD R9, R17, UR4, R0 ;  /* 0x0000000411097c24 */ /* 0x002fe2000f8e0200 */
[----:B------:R-:W-:Y:S06]  /*0170*/  WARPSYNC.ALL ;  /* 0x0000000000007948 */ /* 0x000fec0003800000 */
[----:B------:R-:W1:Y:S01]  /*0180*/  S2UR UR5, SR_CgaCtaId ;  /* 0x00000000000579c3 */ /* 0x000e620000008800 */
[----:B------:R-:W-:Y:S01]  /*0190*/  UMOV UR4, 0x400 ;  /* 0x0000040000047882 */ /* 0x000fe20000000000 */
[----:B0-----:R-:W-:-:S02]  /*01a0*/  IMAD R5, R0, 0xc, RZ ;  /* 0x0000000c00057824 */ /* 0x001fc400078e02ff */
[----:B--2---:R-:W-:Y:S01]  /*01b0*/  IMAD.WIDE R6, R9, 0x4, R6 ;  /* 0x0000000409067825 */ /* 0x004fe200078e0206 */
[----:B-1----:R-:W-:-:S03]  /*01c0*/  ULEA UR4, UR5, UR4, 0x18 ;  /* 0x0000000405047291 */ /* 0x002fc6000f8ec0ff */
[----:B------:R-:W-:Y:S06]  /*01d0*/  BAR.SYNC.DEFER_BLOCKING 0x0 ;  /* 0x0000000000007b1d */ /* 0x000fec0000010000 */
[----:B------:R-:W0:Y:S02]  /*01e0*/  LDS.64 R2, [UR4] ;  /* 0x00000004ff027984 */ /* 0x000e240008000a00 */
[----:B0-----:R-:W-:-:S05]  /*01f0*/  IADD3 R4, P0, PT, R5, R2, RZ ;  /* 0x0000000205047210 */ /* 0x001fca0007f1e0ff */
[----:B------:R-:W-:-:S05]  /*0200*/  IMAD.X R5, RZ, RZ, R3, P0 ;  /* 0x000000ffff057224 */ /* 0x000fca00000e0603 */
[----:B------:R0:W-:Y:S04]  /*0210*/  ST.E.64 desc[UR36][R4.64+0x4], R2 ;  /* 0x0000040204007985 */ /* 0x0001e8000c101b24 */
[----:B------:R0:W-:Y:S04]  /*0220*/  ST.E desc[UR36][R4.64+0xc], R9 ;  /* 0x00000c0904007985 */ /* 0x0001e8000c101924 */
[----:B------:R0:W-:Y:S04]  /*0230*/  STG.E desc[UR36][R6.64], R9 ;  /* 0x0000000906007986 */ /* 0x0001e8000c101924 */
[----:B------:R-:W2:Y:S02]  /*0240*/  ATOM.E.ADD.STRONG.GPU PT, R0, desc[UR36][R4.64+0x8], R11 ;  /* 0x8000080b0400798a */ /* 0x000ea400081ef124 */
[----:B--2---:R-:W-:-:S13]  /*0250*/  ISETP.NE.AND P0, PT, R0, RZ, PT ;  /* 0x000000ff0000720c */ /* 0x004fda0003f05270 */
[----:B0-----:R-:W-:Y:S05]  /*0260*/  @P0 EXIT ;  /* 0x000000000000094d */ /* 0x001fea0003800000 */
[----:B------:R-:W-:Y:S02]  /*0270*/  MOV R0, 0x8 ;  /* 0x0000000800007802 */ /* 0x000fe40000000f00 */
[----:B------:R-:W-:Y:S02]  /*0280*/  IADD3 R4, P0, PT, R4, 0x8, RZ ;  /* 0x0000000804047810 */ /* 0x000fe40007f1e0ff */
[----:B------:R0:W1:Y:S03]  /*0290*/  LDC.64 R2, c[0x4][R0] ;  /* 0x0100000000027b82 */ /* 0x0000660000000a00 */
[----:B------:R-:W-:-:S08]  /*02a0*/  IMAD.X R5, RZ, RZ, R5, P0 ;  /* 0x000000ffff057224 */ /* 0x000fd000000e0605 */
[----:B------:R-:W-:-:S07]  /*02b0*/  LEPC R20, `(.L_x_2) ;  /* 0x000000001014794e */ /* 0x000fce0000000000 */
[----:B01----:R-:W-:Y:S05]  /*02c0*/  CALL.ABS.NOINC R2 ;  /* 0x0000000002007343 */ /* 0x003fea0003c00000 */
.L_x_2:
[----:B------:R-:W-:Y:S05]  /*02d0*/  EXIT ;  /* 0x000000000000794d */ /* 0x000fea0003800000 */
.L_x_3:
[----:B------:R-:W-:-:S00]  /*02e0*/  BRA `(.L_x_3) ;  /* 0xfffffffc00fc7947 */ /* 0x000fc0000383ffff */
[----:B------:R-:W-:-:S00]  /*02f0*/  NOP ;  /* 0x0000000000007918 */ /* 0x000fc00000000000 */
        /* <DEDUP_REMOVED lines=8> */
.L_x_4:


//--------------------- .nv.shared._Z4testPi      --------------------------
	.section	.nv.shared._Z4testPi,"aw",@nobits
	.sectionflags	@""
	.align	8
.nv.shared._Z4testPi:
	.zero		1032


//--------------------- .nv.shared.reserved.0     --------------------------
	.section	.nv.shared.reserved.0,"aw",@nobits
	.weak		__nv_reservedSMEM_offset_0_alias
	.size		__nv_reservedSMEM_offset_0_alias, 0, 64
	.other		__nv_reservedSMEM_offset_0_alias,@"STO_CUDA_RESERVED_SHARED STV_DEFAULT"
__nv_reservedSMEM_offset_0_alias:
	.zero		0
	.zero		64


//--------------------- .nv.global                --------------------------
	.section	.nv.global,"aw",@nobits
	.align	4
.nv.global:
	.type		num_avail_blocks,@object
	.size		num_avail_blocks,(.L_0 - num_avail_blocks)
num_avail_blocks:
	.zero		4
.L_0:


//--------------------- .nv.constant0._Z4testPi   --------------------------
	.section	.nv.constant0._Z4testPi,"a",@progbits
	.sectionflags	@""
	.align	4
.nv.constant0._Z4testPi:
	.zero		904


//--------------------- SYMBOLS --------------------------

	.type		.nv.reservedSmem.offset0,@object
	.size		.nv.reservedSmem.offset0,0x4
	.type		.nv.reservedSmem.cap,@object
	.size		.nv.reservedSmem.cap,0x4
	.type		malloc,@function
	.type		free,@function
